//
// Generated by NVIDIA NVVM Compiler
//
// Compiler Build ID: CL-36424714
// Cuda compilation tools, release 13.0, V13.0.88
// Based on NVVM 20.0.0
//

.version 9.0
.target sm_100
.address_size 64

	// .globl	_Z17spmm_block_kernelPKfS0_PKiS2_S2_Pfii
// _ZZ17spmm_block_kernelPKfS0_PKiS2_S2_PfiiE5y_idx has been demoted
// _ZZ17spmm_block_kernelPKfS0_PKiS2_S2_PfiiE5x_idx has been demoted
// _ZZ17spmm_block_kernelPKfS0_PKiS2_S2_PfiiE13out_block_idx has been demoted

.visible .entry _Z17spmm_block_kernelPKfS0_PKiS2_S2_Pfii(
	.param .u64 .ptr .align 1 _Z17spmm_block_kernelPKfS0_PKiS2_S2_Pfii_param_0,
	.param .u64 .ptr .align 1 _Z17spmm_block_kernelPKfS0_PKiS2_S2_Pfii_param_1,
	.param .u64 .ptr .align 1 _Z17spmm_block_kernelPKfS0_PKiS2_S2_Pfii_param_2,
	.param .u64 .ptr .align 1 _Z17spmm_block_kernelPKfS0_PKiS2_S2_Pfii_param_3,
	.param .u64 .ptr .align 1 _Z17spmm_block_kernelPKfS0_PKiS2_S2_Pfii_param_4,
	.param .u64 .ptr .align 1 _Z17spmm_block_kernelPKfS0_PKiS2_S2_Pfii_param_5,
	.param .u32 _Z17spmm_block_kernelPKfS0_PKiS2_S2_Pfii_param_6,
	.param .u32 _Z17spmm_block_kernelPKfS0_PKiS2_S2_Pfii_param_7
)
{
	.reg .pred 	%p<13>;
	.reg .b32 	%r<71>;
	.reg .b32 	%f<112>;
	.reg .b64 	%rd<41>;
	// demoted variable
	.shared .align 4 .u32 _ZZ17spmm_block_kernelPKfS0_PKiS2_S2_PfiiE5y_idx;
	// demoted variable
	.shared .align 4 .u32 _ZZ17spmm_block_kernelPKfS0_PKiS2_S2_PfiiE5x_idx;
	// demoted variable
	.shared .align 4 .u32 _ZZ17spmm_block_kernelPKfS0_PKiS2_S2_PfiiE13out_block_idx;
	ld.param.u64 	%rd9, [_Z17spmm_block_kernelPKfS0_PKiS2_S2_Pfii_param_0];
	ld.param.u64 	%rd10, [_Z17spmm_block_kernelPKfS0_PKiS2_S2_Pfii_param_1];
	ld.param.u64 	%rd11, [_Z17spmm_block_kernelPKfS0_PKiS2_S2_Pfii_param_2];
	ld.param.u64 	%rd6, [_Z17spmm_block_kernelPKfS0_PKiS2_S2_Pfii_param_3];
	ld.param.u64 	%rd7, [_Z17spmm_block_kernelPKfS0_PKiS2_S2_Pfii_param_4];
	ld.param.u64 	%rd8, [_Z17spmm_block_kernelPKfS0_PKiS2_S2_Pfii_param_5];
	ld.param.u32 	%r36, [_Z17spmm_block_kernelPKfS0_PKiS2_S2_Pfii_param_6];
	ld.param.u32 	%r37, [_Z17spmm_block_kernelPKfS0_PKiS2_S2_Pfii_param_7];
	cvta.to.global.u64 	%rd1, %rd10;
	cvta.to.global.u64 	%rd2, %rd9;
	cvta.to.global.u64 	%rd3, %rd11;
	mov.u32 	%r1, %tid.x;
	mov.u32 	%r2, %tid.y;
	or.b32  	%r38, %r1, %r2;
	setp.ne.s32 	%p1, %r38, 0;
	@%p1 bra 	$L__BB0_4;
	mov.u32 	%r3, %ctaid.x;
	mov.b32 	%r61, 0;
	mov.u32 	%r60, %nctaid.x;
$L__BB0_2:
	add.s32 	%r40, %r60, %r61;
	shr.u32 	%r41, %r40, 1;
	add.s32 	%r42, %r41, 1;
	mul.wide.u32 	%rd12, %r41, 4;
	add.s64 	%rd13, %rd3, %rd12;
	ld.global.nc.u32 	%r43, [%rd13+4];
	setp.gt.s32 	%p2, %r43, %r3;
	selp.b32 	%r61, %r61, %r42, %p2;
	selp.b32 	%r60, %r41, %r60, %p2;
	setp.lt.s32 	%p3, %r61, %r60;
	@%p3 bra 	$L__BB0_2;
	mul.wide.u32 	%rd14, %r61, 4;
	add.s64 	%rd15, %rd3, %rd14;
	ld.global.nc.u32 	%r44, [%rd15];
	sub.s32 	%r45, %r3, %r44;
	st.shared.u32 	[_ZZ17spmm_block_kernelPKfS0_PKiS2_S2_PfiiE5y_idx], %r45;
	cvta.to.global.u64 	%rd16, %rd6;
	mul.wide.s32 	%rd17, %r45, 4;
	add.s64 	%rd18, %rd16, %rd17;
	ld.global.nc.u32 	%r46, [%rd18];
	st.shared.u32 	[_ZZ17spmm_block_kernelPKfS0_PKiS2_S2_PfiiE5x_idx], %r46;
	cvta.to.global.u64 	%rd19, %rd7;
	mul.wide.u32 	%rd20, %r3, 4;
	add.s64 	%rd21, %rd19, %rd20;
	ld.global.nc.u32 	%r47, [%rd21];
	st.shared.u32 	[_ZZ17spmm_block_kernelPKfS0_PKiS2_S2_PfiiE13out_block_idx], %r47;
$L__BB0_4:
	bar.sync 	0;
	setp.lt.s32 	%p4, %r36, 1;
	mov.f32 	%f111, 0f00000000;
	@%p4 bra 	$L__BB0_17;
	ld.shared.u32 	%r49, [_ZZ17spmm_block_kernelPKfS0_PKiS2_S2_PfiiE5y_idx];
	ld.shared.u32 	%r50, [_ZZ17spmm_block_kernelPKfS0_PKiS2_S2_PfiiE5x_idx];
	mad.lo.s32 	%r51, %r49, %r37, %r2;
	mul.lo.s32 	%r9, %r51, %r36;
	mad.lo.s32 	%r52, %r50, %r37, %r1;
	mul.lo.s32 	%r10, %r52, %r36;
	and.b32  	%r11, %r36, 15;
	setp.lt.u32 	%p5, %r36, 16;
	mov.f32 	%f111, 0f00000000;
	mov.b32 	%r66, 0;
	@%p5 bra 	$L__BB0_8;
	and.b32  	%r66, %r36, 2147483632;
	neg.s32 	%r64, %r66;
	add.s64 	%rd4, %rd2, 32;
	add.s64 	%rd5, %rd1, 32;
	mov.f32 	%f111, 0f00000000;
	mov.u32 	%r62, %r10;
	mov.u32 	%r63, %r9;
$L__BB0_7:
	.pragma "nounroll";
	mul.wide.s32 	%rd22, %r63, 4;
	add.s64 	%rd23, %rd4, %rd22;
	mul.wide.s32 	%rd24, %r62, 4;
	add.s64 	%rd25, %rd5, %rd24;
	ld.global.nc.f32 	%f18, [%rd23+-32];
	ld.global.nc.f32 	%f19, [%rd25+-32];
	fma.rn.f32 	%f20, %f18, %f19, %f111;
	ld.global.nc.f32 	%f21, [%rd23+-28];
	ld.global.nc.f32 	%f22, [%rd25+-28];
	fma.rn.f32 	%f23, %f21, %f22, %f20;
	ld.global.nc.f32 	%f24, [%rd23+-24];
	ld.global.nc.f32 	%f25, [%rd25+-24];
	fma.rn.f32 	%f26, %f24, %f25, %f23;
	ld.global.nc.f32 	%f27, [%rd23+-20];
	ld.global.nc.f32 	%f28, [%rd25+-20];
	fma.rn.f32 	%f29, %f27, %f28, %f26;
	ld.global.nc.f32 	%f30, [%rd23+-16];
	ld.global.nc.f32 	%f31, [%rd25+-16];
	fma.rn.f32 	%f32, %f30, %f31, %f29;
	ld.global.nc.f32 	%f33, [%rd23+-12];
	ld.global.nc.f32 	%f34, [%rd25+-12];
	fma.rn.f32 	%f35, %f33, %f34, %f32;
	ld.global.nc.f32 	%f36, [%rd23+-8];
	ld.global.nc.f32 	%f37, [%rd25+-8];
	fma.rn.f32 	%f38, %f36, %f37, %f35;
	ld.global.nc.f32 	%f39, [%rd23+-4];
	ld.global.nc.f32 	%f40, [%rd25+-4];
	fma.rn.f32 	%f41, %f39, %f40, %f38;
	ld.global.nc.f32 	%f42, [%rd23];
	ld.global.nc.f32 	%f43, [%rd25];
	fma.rn.f32 	%f44, %f42, %f43, %f41;
	ld.global.nc.f32 	%f45, [%rd23+4];
	ld.global.nc.f32 	%f46, [%rd25+4];
	fma.rn.f32 	%f47, %f45, %f46, %f44;
	ld.global.nc.f32 	%f48, [%rd23+8];
	ld.global.nc.f32 	%f49, [%rd25+8];
	fma.rn.f32 	%f50, %f48, %f49, %f47;
	ld.global.nc.f32 	%f51, [%rd23+12];
	ld.global.nc.f32 	%f52, [%rd25+12];
	fma.rn.f32 	%f53, %f51, %f52, %f50;
	ld.global.nc.f32 	%f54, [%rd23+16];
	ld.global.nc.f32 	%f55, [%rd25+16];
	fma.rn.f32 	%f56, %f54, %f55, %f53;
	ld.global.nc.f32 	%f57, [%rd23+20];
	ld.global.nc.f32 	%f58, [%rd25+20];
	fma.rn.f32 	%f59, %f57, %f58, %f56;
	ld.global.nc.f32 	%f60, [%rd23+24];
	ld.global.nc.f32 	%f61, [%rd25+24];
	fma.rn.f32 	%f62, %f60, %f61, %f59;
	ld.global.nc.f32 	%f63, [%rd23+28];
	ld.global.nc.f32 	%f64, [%rd25+28];
	fma.rn.f32 	%f111, %f63, %f64, %f62;
	add.s32 	%r64, %r64, 16;
	add.s32 	%r63, %r63, 16;
	add.s32 	%r62, %r62, 16;
	setp.ne.s32 	%p6, %r64, 0;
	@%p6 bra 	$L__BB0_7;
$L__BB0_8:
	setp.eq.s32 	%p7, %r11, 0;
	@%p7 bra 	$L__BB0_17;
	and.b32  	%r21, %r36, 7;
	setp.lt.u32 	%p8, %r11, 8;
	@%p8 bra 	$L__BB0_11;
	add.s32 	%r53, %r66, %r9;
	mul.wide.s32 	%rd26, %r53, 4;
	add.s64 	%rd27, %rd2, %rd26;
	ld.global.nc.f32 	%f66, [%rd27];
	add.s32 	%r54, %r66, %r10;
	mul.wide.s32 	%rd28, %r54, 4;
	add.s64 	%rd29, %rd1, %rd28;
	ld.global.nc.f32 	%f67, [%rd29];
	fma.rn.f32 	%f68, %f66, %f67, %f111;
	ld.global.nc.f32 	%f69, [%rd27+4];
	ld.global.nc.f32 	%f70, [%rd29+4];
	fma.rn.f32 	%f71, %f69, %f70, %f68;
	ld.global.nc.f32 	%f72, [%rd27+8];
	ld.global.nc.f32 	%f73, [%rd29+8];
	fma.rn.f32 	%f74, %f72, %f73, %f71;
	ld.global.nc.f32 	%f75, [%rd27+12];
	ld.global.nc.f32 	%f76, [%rd29+12];
	fma.rn.f32 	%f77, %f75, %f76, %f74;
	ld.global.nc.f32 	%f78, [%rd27+16];
	ld.global.nc.f32 	%f79, [%rd29+16];
	fma.rn.f32 	%f80, %f78, %f79, %f77;
	ld.global.nc.f32 	%f81, [%rd27+20];
	ld.global.nc.f32 	%f82, [%rd29+20];
	fma.rn.f32 	%f83, %f81, %f82, %f80;
	ld.global.nc.f32 	%f84, [%rd27+24];
	ld.global.nc.f32 	%f85, [%rd29+24];
	fma.rn.f32 	%f86, %f84, %f85, %f83;
	ld.global.nc.f32 	%f87, [%rd27+28];
	ld.global.nc.f32 	%f88, [%rd29+28];
	fma.rn.f32 	%f111, %f87, %f88, %f86;
	add.s32 	%r66, %r66, 8;
$L__BB0_11:
	setp.eq.s32 	%p9, %r21, 0;
	@%p9 bra 	$L__BB0_17;
	and.b32  	%r24, %r36, 3;
	setp.lt.u32 	%p10, %r21, 4;
	@%p10 bra 	$L__BB0_14;
	add.s32 	%r55, %r66, %r9;
	mul.wide.s32 	%rd30, %r55, 4;
	add.s64 	%rd31, %rd2, %rd30;
	ld.global.nc.f32 	%f90, [%rd31];
	add.s32 	%r56, %r66, %r10;
	mul.wide.s32 	%rd32, %r56, 4;
	add.s64 	%rd33, %rd1, %rd32;
	ld.global.nc.f32 	%f91, [%rd33];
	fma.rn.f32 	%f92, %f90, %f91, %f111;
	ld.global.nc.f32 	%f93, [%rd31+4];
	ld.global.nc.f32 	%f94, [%rd33+4];
	fma.rn.f32 	%f95, %f93, %f94, %f92;
	ld.global.nc.f32 	%f96, [%rd31+8];
	ld.global.nc.f32 	%f97, [%rd33+8];
	fma.rn.f32 	%f98, %f96, %f97, %f95;
	ld.global.nc.f32 	%f99, [%rd31+12];
	ld.global.nc.f32 	%f100, [%rd33+12];
	fma.rn.f32 	%f111, %f99, %f100, %f98;
	add.s32 	%r66, %r66, 4;
$L__BB0_14:
	setp.eq.s32 	%p11, %r24, 0;
	@%p11 bra 	$L__BB0_17;
	add.s32 	%r70, %r66, %r10;
	add.s32 	%r69, %r66, %r9;
	neg.s32 	%r68, %r24;
$L__BB0_16:
	.pragma "nounroll";
	mul.wide.s32 	%rd34, %r70, 4;
	add.s64 	%rd35, %rd1, %rd34;
	mul.wide.s32 	%rd36, %r69, 4;
	add.s64 	%rd37, %rd2, %rd36;
	ld.global.nc.f32 	%f101, [%rd37];
	ld.global.nc.f32 	%f102, [%rd35];
	fma.rn.f32 	%f111, %f101, %f102, %f111;
	add.s32 	%r70, %r70, 1;
	add.s32 	%r69, %r69, 1;
	add.s32 	%r68, %r68, 1;
	setp.ne.s32 	%p12, %r68, 0;
	@%p12 bra 	$L__BB0_16;
$L__BB0_17:
	cvta.to.global.u64 	%rd38, %rd8;
	ld.shared.u32 	%r57, [_ZZ17spmm_block_kernelPKfS0_PKiS2_S2_PfiiE13out_block_idx];
	mad.lo.s32 	%r58, %r57, %r37, %r2;
	mad.lo.s32 	%r59, %r58, %r37, %r1;
	mul.wide.s32 	%rd39, %r59, 4;
	add.s64 	%rd40, %rd38, %rd39;
	st.global.f32 	[%rd40], %f111;
	ret;

}


// ===== COMPILED SASS (sm_100) =====

	.target	sm_100

	.elftype	@"ET_EXEC"


//--------------------- .note.nv.tkinfo           --------------------------
	.section	.note.nv.tkinfo,"",@"SHT_NOTE"
	.sectionflags	@"SHF_NOTE_NV_TKINFO"
	.tkinfo
        /*0018*/ 	.word	0x00000002
        /*0030*/ 	.string	""
        /*0030*/ 	.string	"ptxas"
        /*0030*/ 	.string	"Cuda compilation tools, release 13.0, V13.0.88"
        /*0030*/ 	.string	"Build cuda_13.0.r13.0/compiler.36424714_0"
        /*0030*/ 	.string	"-arch sm_100 -m 64 "



//--------------------- .note.nv.cuinfo           --------------------------
	.section	.note.nv.cuinfo,"",@"SHT_NOTE"
	.sectionflags	@"SHF_NOTE_NV_CUINFO"
        /*0018*/ 	.short	0x0002
        /*001a*/ 	.short	0x0064
        /*001c*/ 	.short	0x0082
	.zero		2


//--------------------- .nv.info                  --------------------------
	.section	.nv.info,"",@"SHT_CUDA_INFO"
	.align	4


	//----- nvinfo : EIATTR_REGCOUNT
	.align		4
        /*0000*/ 	.byte	0x04, 0x2f
        /*0002*/ 	.short	(.L_1 - .L_0)
	.align		4
.L_0:
        /*0004*/ 	.word	index@(_Z17spmm_block_kernelPKfS0_PKiS2_S2_Pfii)
        /*0008*/ 	.word	0x00000020


	//----- nvinfo : EIATTR_FRAME_SIZE
	.align		4
.L_1:
        /*000c*/ 	.byte	0x04, 0x11
        /*000e*/ 	.short	(.L_3 - .L_2)
	.align		4
.L_2:
        /*0010*/ 	.word	index@(_Z17spmm_block_kernelPKfS0_PKiS2_S2_Pfii)
        /*0014*/ 	.word	0x00000000


	//----- nvinfo : EIATTR_MIN_STACK_SIZE
	.align		4
.L_3:
        /*0018*/ 	.byte	0x04, 0x12
        /*001a*/ 	.short	(.L_5 - .L_4)
	.align		4
.L_4:
        /*001c*/ 	.word	index@(_Z17spmm_block_kernelPKfS0_PKiS2_S2_Pfii)
        /*0020*/ 	.word	0x00000000
.L_5:


//--------------------- .nv.compat                --------------------------
	.section	.nv.compat,"",@"SHT_CUDA_COMPAT_INFO"
	.align	4
        /*0000*/ 	.byte	0x02, 0x09, 0x00, 0x00, 0x02, 0x02, 0x01, 0x00, 0x02, 0x05, 0x05, 0x00, 0x03, 0x07, 0x01, 0x01
        /*0010*/ 	.byte	0x02, 0x03, 0x00, 0x00, 0x02, 0x06, 0x01, 0x00, 0x04, 0x0b, 0x08, 0x00, 0x09, 0x00, 0x00, 0x00
        /*0020*/ 	.byte	0x00, 0x00, 0x00, 0x00


//--------------------- .nv.info._Z17spmm_block_kernelPKfS0_PKiS2_S2_Pfii --------------------------
	.section	.nv.info._Z17spmm_block_kernelPKfS0_PKiS2_S2_Pfii,"",@"SHT_CUDA_INFO"
	.sectionflags	@""
	.align	4


	//----- nvinfo : EIATTR_CUDA_API_VERSION
	.align		4
        /*0000*/ 	.byte	0x04, 0x37
        /*0002*/ 	.short	(.L_7 - .L_6)
.L_6:
        /*0004*/ 	.word	0x00000082


	//----- nvinfo : EIATTR_KPARAM_INFO
	.align		4
.L_7:
        /*0008*/ 	.byte	0x04, 0x17
        /*000a*/ 	.short	(.L_9 - .L_8)
.L_8:
        /*000c*/ 	.word	0x00000000
        /*0010*/ 	.short	0x0007
        /*0012*/ 	.short	0x0034
        /*0014*/ 	.byte	0x00, 0xf0, 0x11, 0x00


	//----- nvinfo : EIATTR_KPARAM_INFO
	.align		4
.L_9:
        /*0018*/ 	.byte	0x04, 0x17
        /*001a*/ 	.short	(.L_11 - .L_10)
.L_10:
        /*001c*/ 	.word	0x00000000
        /*0020*/ 	.short	0x0006
        /*0022*/ 	.short	0x0030
        /*0024*/ 	.byte	0x00, 0xf0, 0x11, 0x00


	//----- nvinfo : EIATTR_KPARAM_INFO
	.align		4
.L_11:
        /*0028*/ 	.byte	0x04, 0x17
        /*002a*/ 	.short	(.L_13 - .L_12)
.L_12:
        /*002c*/ 	.word	0x00000000
        /*0030*/ 	.short	0x0005
        /*0032*/ 	.short	0x0028
        /*0034*/ 	.byte	0x00, 0xf5, 0x21, 0x00


	//----- nvinfo : EIATTR_KPARAM_INFO
	.align		4
.L_13:
        /*0038*/ 	.byte	0x04, 0x17
        /*003a*/ 	.short	(.L_15 - .L_14)
.L_14:
        /*003c*/ 	.word	0x00000000
        /*0040*/ 	.short	0x0004
        /*0042*/ 	.short	0x0020
        /*0044*/ 	.byte	0x00, 0xf5, 0x21, 0x00


	//----- nvinfo : EIATTR_KPARAM_INFO
	.align		4
.L_15:
        /*0048*/ 	.byte	0x04, 0x17
        /*004a*/ 	.short	(.L_17 - .L_16)
.L_16:
        /*004c*/ 	.word	0x00000000
        /*0050*/ 	.short	0x0003
        /*0052*/ 	.short	0x0018
        /*0054*/ 	.byte	0x00, 0xf5, 0x21, 0x00


	//----- nvinfo : EIATTR_KPARAM_INFO
	.align		4
.L_17:
        /*0058*/ 	.byte	0x04, 0x17
        /*005a*/ 	.short	(.L_19 - .L_18)
.L_18:
        /*005c*/ 	.word	0x00000000
        /*0060*/ 	.short	0x0002
        /*0062*/ 	.short	0x0010
        /*0064*/ 	.byte	0x00, 0xf5, 0x21, 0x00


	//----- nvinfo : EIATTR_KPARAM_INFO
	.align		4
.L_19:
        /*0068*/ 	.byte	0x04, 0x17
        /*006a*/ 	.short	(.L_21 - .L_20)
.L_20:
        /*006c*/ 	.word	0x00000000
        /*0070*/ 	.short	0x0001
        /*0072*/ 	.short	0x0008
        /*0074*/ 	.byte	0x00, 0xf5, 0x21, 0x00


	//----- nvinfo : EIATTR_KPARAM_INFO
	.align		4
.L_21:
        /*0078*/ 	.byte	0x04, 0x17
        /*007a*/ 	.short	(.L_23 - .L_22)
.L_22:
        /*007c*/ 	.word	0x00000000
        /*0080*/ 	.short	0x0000
        /*0082*/ 	.short	0x0000
        /*0084*/ 	.byte	0x00, 0xf5, 0x21, 0x00


	//----- nvinfo : EIATTR_SPARSE_MMA_MASK
	.align		4
.L_23:
        /*0088*/ 	.byte	0x03, 0x50
        /*008a*/ 	.short	0x0000


	//----- nvinfo : EIATTR_MAXREG_COUNT
	.align		4
        /*008c*/ 	.byte	0x03, 0x1b
        /*008e*/ 	.short	0x00ff


	//----- nvinfo : EIATTR_NUM_BARRIERS
	.align		4
        /*0090*/ 	.byte	0x02, 0x4c
        /*0092*/ 	.byte	0x01
	.zero		1


	//----- nvinfo : EIATTR_MERCURY_ISA_VERSION
	.align		4
        /*0094*/ 	.byte	0x03, 0x5f
        /*0096*/ 	.short	0x0101


	//----- nvinfo : EIATTR_VRC_CTA_INIT_COUNT
	.align		4
        /*0098*/ 	.byte	0x02, 0x4a
	.zero		1
	.zero		1


	//----- nvinfo : EIATTR_EXIT_INSTR_OFFSETS
	.align		4
        /*009c*/ 	.byte	0x04, 0x1c
        /*009e*/ 	.short	(.L_25 - .L_24)


	//   ....[0]....
.L_24:
        /*00a0*/ 	.word	0x00000d30


	//----- nvinfo : EIATTR_CRS_STACK_SIZE
	.align		4
.L_25:
        /*00a4*/ 	.byte	0x04, 0x1e
        /*00a6*/ 	.short	(.L_27 - .L_26)
.L_26:
        /*00a8*/ 	.word	0x00000000


	//----- nvinfo : EIATTR_CBANK_PARAM_SIZE
	.align		4
.L_27:
        /*00ac*/ 	.byte	0x03, 0x19
        /*00ae*/ 	.short	0x0038


	//----- nvinfo : EIATTR_PARAM_CBANK
	.align		4
        /*00b0*/ 	.byte	0x04, 0x0a
        /*00b2*/ 	.short	(.L_29 - .L_28)
	.align		4
.L_28:
        /*00b4*/ 	.word	index@(.nv.constant0._Z17spmm_block_kernelPKfS0_PKiS2_S2_Pfii)
        /*00b8*/ 	.short	0x0380
        /*00ba*/ 	.short	0x0038


	//----- nvinfo : EIATTR_SW_WAR
	.align		4
.L_29:
        /*00bc*/ 	.byte	0x04, 0x36
        /*00be*/ 	.short	(.L_31 - .L_30)
.L_30:
        /*00c0*/ 	.word	0x00000008
.L_31:


//--------------------- .nv.callgraph             --------------------------
	.section	.nv.callgraph,"",@"SHT_CUDA_CALLGRAPH"
	.align	4
	.sectionentsize	8
	.align		4
        /*0000*/ 	.word	0x00000000
	.align		4
        /*0004*/ 	.word	0xffffffff
	.align		4
        /*0008*/ 	.word	0x00000000
	.align		4
        /*000c*/ 	.word	0xfffffffe
	.align		4
        /*0010*/ 	.word	0x00000000
	.align		4
        /*0014*/ 	.word	0xfffffffd
	.align		4
        /*0018*/ 	.word	0x00000000
	.align		4
        /*001c*/ 	.word	0xfffffffc


//--------------------- .text._Z17spmm_block_kernelPKfS0_PKiS2_S2_Pfii --------------------------
	.section	.text._Z17spmm_block_kernelPKfS0_PKiS2_S2_Pfii,"ax",@progbits
	.align	128
        .global         _Z17spmm_block_kernelPKfS0_PKiS2_S2_Pfii
        .type           _Z17spmm_block_kernelPKfS0_PKiS2_S2_Pfii,@function
        .size           _Z17spmm_block_kernelPKfS0_PKiS2_S2_Pfii,(.L_x_10 - _Z17spmm_block_kernelPKfS0_PKiS2_S2_Pfii)
        .other          _Z17spmm_block_kernelPKfS0_PKiS2_S2_Pfii,@"STO_CUDA_ENTRY STV_DEFAULT"
_Z17spmm_block_kernelPKfS0_PKiS2_S2_Pfii:
.text._Z17spmm_block_kernelPKfS0_PKiS2_S2_Pfii:
[----:B------:R-:W-:Y:S01]  /*0000*/  LDC R1, c[0x0][0x37c] ;  /* 0x0000df00ff017b82 */ /* 0x000fe20000000800 */
[----:B------:R-:W0:Y:S01]  /*0010*/  S2R R0, SR_TID.X ;  /* 0x0000000000007919 */ /* 0x000e220000002100 */
[----:B------:R-:W1:Y:S01]  /*0020*/  LDCU.64 UR16, c[0x0][0x358] ;  /* 0x00006b00ff1077ac */ /* 0x000e620008000a00 */
[----:B------:R-:W-:Y:S01]  /*0030*/  BSSY.RECONVERGENT B0, `(.L_x_0) ;  /* 0x0000020000007945 */ /* 0x000fe20003800200 */
[----:B------:R-:W0:Y:S02]  /*0040*/  S2R R7, SR_TID.Y ;  /* 0x0000000000077919 */ /* 0x000e240000002200 */
[----:B0-----:R-:W-:-:S13]  /*0050*/  LOP3.LUT P0, RZ, R0, R7, RZ, 0xfc, !PT ;  /* 0x0000000700ff7212 */ /* 0x001fda000780fcff */
[----:B-1----:R-:W-:Y:S05]  /*0060*/  @P0 BRA `(.L_x_1) ;  /* 0x0000000000700947 */ /* 0x002fea0003800000 */
[----:B------:R-:W0:Y:S01]  /*0070*/  S2R R13, SR_CTAID.X ;  /* 0x00000000000d7919 */ /* 0x000e220000002500 */
[----:B------:R-:W1:Y:S01]  /*0080*/  LDC.64 R4, c[0x0][0x390] ;  /* 0x0000e400ff047b82 */ /* 0x000e620000000a00 */
[----:B------:R-:W2:Y:S01]  /*0090*/  LDCU UR4, c[0x0][0x370] ;  /* 0x00006e00ff0477ac */ /* 0x000ea20008000800 */
[----:B------:R-:W-:Y:S01]  /*00a0*/  HFMA2 R9, -RZ, RZ, 0, 0 ;  /* 0x00000000ff097431 */ /* 0x000fe200000001ff */
[----:B--2---:R-:W-:-:S07]  /*00b0*/  MOV R6, UR4 ;  /* 0x0000000400067c02 */ /* 0x004fce0008000f00 */
.L_x_2:
[----:B------:R-:W-:-:S04]  /*00c0*/  IADD3 R2, PT, PT, R6, R9, RZ ;  /* 0x0000000906027210 */ /* 0x000fc80007ffe0ff */
[----:B------:R-:W-:-:S05]  /*00d0*/  SHF.R.U32.HI R11, RZ, 0x1, R2 ;  /* 0x00000001ff0b7819 */ /* 0x000fca0000011602 */
[----:B-1----:R-:W-:-:S06]  /*00e0*/  IMAD.WIDE.U32 R2, R11, 0x4, R4 ;  /* 0x000000040b027825 */ /* 0x002fcc00078e0004 */
[----:B------:R-:W0:Y:S02]  /*00f0*/  LDG.E.CONSTANT R2, desc[UR16][R2.64+0x4] ;  /* 0x0000041002027981 */ /* 0x000e24000c1e9900 */
[----:B0-----:R-:W-:-:S04]  /*0100*/  ISETP.GT.AND P0, PT, R2, R13, PT ;  /* 0x0000000d0200720c */ /* 0x001fc80003f04270 */
[----:B------:R-:W-:-:S09]  /*0110*/  SEL R6, R11, R6, P0 ;  /* 0x000000060b067207 */ /* 0x000fd20000000000 */
[----:B------:R-:W-:-:S04]  /*0120*/  @!P0 IADD3 R9, PT, PT, R11, 0x1, RZ ;  /* 0x000000010b098810 */ /* 0x000fc80007ffe0ff */
[----:B------:R-:W-:-:S13]  /*0130*/  ISETP.GE.AND P0, PT, R9, R6, PT ;  /* 0x000000060900720c */ /* 0x000fda0003f06270 */
[----:B------:R-:W-:Y:S05]  /*0140*/  @!P0 BRA `(.L_x_2) ;  /* 0xfffffffc00dc8947 */ /* 0x000fea000383ffff */
[----:B------:R-:W-:Y:S02]  /*0150*/  IMAD.WIDE.U32 R2, R9, 0x4, R4 ;  /* 0x0000000409027825 */ /* 0x000fe400078e0004 */
[----:B------:R-:W0:Y:S04]  /*0160*/  LDC.64 R8, c[0x0][0x3a0] ;  /* 0x0000e800ff087b82 */ /* 0x000e280000000a00 */
[----:B------:R-:W2:Y:S04]  /*0170*/  LDG.E.CONSTANT R2, desc[UR16][R2.64] ;  /* 0x0000001002027981 */ /* 0x000ea8000c1e9900 */
[----:B------:R-:W1:Y:S01]  /*0180*/  LDC.64 R4, c[0x0][0x398] ;  /* 0x0000e600ff047b82 */ /* 0x000e620000000a00 */
[----:B0-----:R-:W-:-:S06]  /*0190*/  IMAD.WIDE.U32 R8, R13, 0x4, R8 ;  /* 0x000000040d087825 */ /* 0x001fcc00078e0008 */
[----:B------:R-:W3:Y:S01]  /*01a0*/  LDG.E.CONSTANT R8, desc[UR16][R8.64] ;  /* 0x0000001008087981 */ /* 0x000ee2000c1e9900 */
[----:B--2---:R-:W-:-:S05]  /*01b0*/  IADD3 R10, PT, PT, -R2, R13, RZ ;  /* 0x0000000d020a7210 */ /* 0x004fca0007ffe1ff */
[----:B-1----:R-:W-:-:S05]  /*01c0*/  IMAD.WIDE R4, R10, 0x4, R4 ;  /* 0x000000040a047825 */ /* 0x002fca00078e0204 */
[----:B------:R-:W2:Y:S01]  /*01d0*/  LDG.E.CONSTANT R11, desc[UR16][R4.64] ;  /* 0x00000010040b7981 */ /* 0x000ea2000c1e9900 */
[----:B------:R-:W0:Y:S01]  /*01e0*/  S2UR UR5, SR_CgaCtaId ;  /* 0x00000000000579c3 */ /* 0x000e220000008800 */
[----:B------:R-:W-:Y:S02]  /*01f0*/  UMOV UR4, 0x400 ;  /* 0x0000040000047882 */ /* 0x000fe40000000000 */
[----:B0-----:R-:W-:-:S09]  /*0200*/  ULEA UR4, UR5, UR4, 0x18 ;  /* 0x0000000405047291 */ /* 0x001fd2000f8ec0ff */
[----:B---3--:R0:W-:Y:S04]  /*0210*/  STS [UR4+0x8], R8 ;  /* 0x00000808ff007988 */ /* 0x0081e80008000804 */
[----:B--2---:R0:W-:Y:S02]  /*0220*/  STS.64 [UR4], R10 ;  /* 0x0000000aff007988 */ /* 0x0041e40008000a04 */
.L_x_1:
[----:B------:R-:W-:Y:S05]  /*0230*/  BSYNC.RECONVERGENT B0 ;  /* 0x0000000000007941 */ /* 0x000fea0003800200 */
.L_x_0:
[----:B------:R-:W1:Y:S01]  /*0240*/  LDCU UR9, c[0x0][0x3b0] ;  /* 0x00007600ff0977ac */ /* 0x000e620008000800 */
[----:B------:R-:W-:Y:S01]  /*0250*/  MOV R13, RZ ;  /* 0x000000ff000d7202 */ /* 0x000fe20000000f00 */
[----:B-1----:R-:W-:Y:S01]  /*0260*/  UISETP.GE.AND UP0, UPT, UR9, 0x1, UPT ;  /* 0x000000010900788c */ /* 0x002fe2000bf06270 */
[----:B------:R-:W-:Y:S08]  /*0270*/  BAR.SYNC.DEFER_BLOCKING 0x0 ;  /* 0x0000000000007b1d */ /* 0x000ff00000010000 */
[----:B------:R-:W-:Y:S05]  /*0280*/  BRA.U !UP0, `(.L_x_3) ;  /* 0x0000000908807547 */ /* 0x000fea000b800000 */
[----:B------:R-:W1:Y:S01]  /*0290*/  S2UR UR5, SR_CgaCtaId ;  /* 0x00000000000579c3 */ /* 0x000e620000008800 */
[----:B------:R-:W-:Y:S01]  /*02a0*/  UMOV UR4, 0x400 ;  /* 0x0000040000047882 */ /* 0x000fe20000000000 */
[----:B------:R-:W-:Y:S01]  /*02b0*/  UISETP.GE.U32.AND UP1, UPT, UR9, 0x10, UPT ;  /* 0x000000100900788c */ /* 0x000fe2000bf26070 */
[----:B------:R-:W-:Y:S01]  /*02c0*/  HFMA2 R13, -RZ, RZ, 0, 0 ;  /* 0x00000000ff0d7431 */ /* 0x000fe200000001ff */
[----:B------:R-:W-:-:S04]  /*02d0*/  ULOP3.LUT UR10, UR9, 0xf, URZ, 0xc0, !UPT ;  /* 0x0000000f090a7892 */ /* 0x000fc8000f8ec0ff */
[----:B------:R-:W-:Y:S02]  /*02e0*/  UISETP.NE.AND UP0, UPT, UR10, URZ, UPT ;  /* 0x000000ff0a00728c */ /* 0x000fe4000bf05270 */
[----:B-1----:R-:W-:-:S09]  /*02f0*/  ULEA UR4, UR5, UR4, 0x18 ;  /* 0x0000000405047291 */ /* 0x002fd2000f8ec0ff */
[----:B------:R-:W1:Y:S02]  /*0300*/  LDS.64 R2, [UR4] ;  /* 0x00000004ff027984 */ /* 0x000e640008000a00 */
[----:B------:R-:W1:Y:S02]  /*0310*/  LDCU UR4, c[0x0][0x3b4] ;  /* 0x00007680ff0477ac */ /* 0x000e640008000800 */
[----:B-1----:R-:W-:Y:S02]  /*0320*/  IMAD R2, R2, UR4, R7 ;  /* 0x0000000402027c24 */ /* 0x002fe4000f8e0207 */
[----:B------:R-:W-:Y:S01]  /*0330*/  IMAD R3, R3, UR4, R0 ;  /* 0x0000000403037c24 */ /* 0x000fe2000f8e0200 */
[----:B------:R-:W-:Y:S01]  /*0340*/  UMOV UR4, URZ ;  /* 0x000000ff00047c82 */ /* 0x000fe20008000000 */
[----:B0-----:R-:W-:Y:S02]  /*0350*/  IMAD R8, R2, UR9, RZ ;  /* 0x0000000902087c24 */ /* 0x001fe4000f8e02ff */
[----:B------:R-:W-:Y:S01]  /*0360*/  IMAD R9, R3, UR9, RZ ;  /* 0x0000000903097c24 */ /* 0x000fe2000f8e02ff */
[----:B------:R-:W-:Y:S06]  /*0370*/  BRA.U !UP1, `(.L_x_4) ;  /* 0x0000000509147547 */ /* 0x000fec000b800000 */
[----:B------:R-:W0:Y:S01]  /*0380*/  LDCU.128 UR12, c[0x0][0x380] ;  /* 0x00007000ff0c77ac */ /* 0x000e220008000c00 */
[----:B------:R-:W-:Y:S02]  /*0390*/  MOV R13, RZ ;  /* 0x000000ff000d7202 */ /* 0x000fe40000000f00 */
[----:B------:R-:W-:Y:S01]  /*03a0*/  MOV R6, R9 ;  /* 0x0000000900067202 */ /* 0x000fe20000000f00 */
[----:B------:R-:W-:Y:S01]  /*03b0*/  ULOP3.LUT UR4, UR9, 0x7ffffff0, URZ, 0xc0, !UPT ;  /* 0x7ffffff009047892 */ /* 0x000fe2000f8ec0ff */
[----:B------:R-:W-:-:S03]  /*03c0*/  MOV R10, R8 ;  /* 0x00000008000a7202 */ /* 0x000fc60000000f00 */
[----:B------:R-:W-:Y:S02]  /*03d0*/  UIADD3 UR11, UPT, UPT, -UR4, URZ, URZ ;  /* 0x000000ff040b7290 */ /* 0x000fe4000fffe1ff */
[----:B0-----:R-:W-:Y:S02]  /*03e0*/  UIADD3 UR7, UP1, UPT, UR12, 0x20, URZ ;  /* 0x000000200c077890 */ /* 0x001fe4000ff3e0ff */
[----:B------:R-:W-:Y:S02]  /*03f0*/  UIADD3 UR5, UP2, UPT, UR14, 0x20, URZ ;  /* 0x000000200e057890 */ /* 0x000fe4000ff5e0ff */
[----:B------:R-:W-:Y:S02]  /*0400*/  UIADD3.X UR8, UPT, UPT, URZ, UR13, URZ, UP1, !UPT ;  /* 0x0000000dff087290 */ /* 0x000fe40008ffe4ff */
[----:B------:R-:W-:-:S12]  /*0410*/  UIADD3.X UR6, UPT, UPT, URZ, UR15, URZ, UP2, !UPT ;  /* 0x0000000fff067290 */ /* 0x000fd800097fe4ff */
.L_x_5:
[----:B------:R-:W-:Y:S02]  /*0420*/  MOV R2, UR7 ;  /* 0x0000000700027c02 */ /* 0x000fe40008000f00 */
[----:B------:R-:W-:Y:S02]  /*0430*/  MOV R3, UR8 ;  /* 0x0000000800037c02 */ /* 0x000fe40008000f00 */
[----:B------:R-:W-:Y:S02]  /*0440*/  MOV R4, UR5 ;  /* 0x0000000500047c02 */ /* 0x000fe40008000f00 */
[----:B------:R-:W-:Y:S01]  /*0450*/  MOV R5, UR6 ;  /* 0x0000000600057c02 */ /* 0x000fe20008000f00 */
[----:B------:R-:W-:-:S04]  /*0460*/  IMAD.WIDE R2, R10, 0x4, R2 ;  /* 0x000000040a027825 */ /* 0x000fc800078e0202 */
[----:B------:R-:W-:Y:S01]  /*0470*/  IMAD.WIDE R4, R6, 0x4, R4 ;  /* 0x0000000406047825 */ /* 0x000fe200078e0204 */
[----:B------:R-:W2:Y:S04]  /*0480*/  LDG.E.CONSTANT R14, desc[UR16][R2.64+-0x20] ;  /* 0xffffe010020e7981 */ /* 0x000ea8000c1e9900 */
[----:B------:R-:W2:Y:S04]  /*0490*/  LDG.E.CONSTANT R15, desc[UR16][R4.64+-0x20] ;  /* 0xffffe010040f7981 */ /* 0x000ea8000c1e9900 */
[----:B------:R-:W3:Y:S04]  /*04a0*/  LDG.E.CONSTANT R16, desc[UR16][R2.64+-0x1c] ;  /* 0xffffe41002107981 */ /* 0x000ee8000c1e9900 */
[----:B------:R-:W3:Y:S04]  /*04b0*/  LDG.E.CONSTANT R25, desc[UR16][R4.64+-0x1c] ;  /* 0xffffe41004197981 */ /* 0x000ee8000c1e9900 */
[----:B------:R-:W4:Y:S04]  /*04c0*/  LDG.E.CONSTANT R17, desc[UR16][R2.64+-0x18] ;  /* 0xffffe81002117981 */ /* 0x000f28000c1e9900 */
[----:B------:R-:W4:Y:S04]  /*04d0*/  LDG.E.CONSTANT R18, desc[UR16][R4.64+-0x18] ;  /* 0xffffe81004127981 */ /* 0x000f28000c1e9900 */
[----:B------:R-:W5:Y:S04]  /*04e0*/  LDG.E.CONSTANT R22, desc[UR16][R2.64+-0x14] ;  /* 0xffffec1002167981 */ /* 0x000f68000c1e9900 */
        /* <DEDUP_REMOVED lines=8> */
[----:B------:R-:W5:Y:S01]  /*0570*/  LDG.E.CONSTANT R27, desc[UR16][R4.64+0x1c] ;  /* 0x00001c10041b7981 */ /* 0x000f62000c1e9900 */
[----:B--2---:R-:W-:-:S03]  /*0580*/  FFMA R15, R14, R15, R13 ;  /* 0x0000000f0e0f7223 */ /* 0x004fc6000000000d */
[----:B------:R-:W2:Y:S04]  /*0590*/  LDG.E.CONSTANT R13, desc[UR16][R2.64+-0x4] ;  /* 0xfffffc10020d7981 */ /* 0x000ea8000c1e9900 */
[----:B------:R-:W2:Y:S01]  /*05a0*/  LDG.E.CONSTANT R14, desc[UR16][R4.64+-0x4] ;  /* 0xfffffc10040e7981 */ /* 0x000ea2000c1e9900 */
[----:B---3--:R-:W-:-:S03]  /*05b0*/  FFMA R26, R16, R25, R15 ;  /* 0x00000019101a7223 */ /* 0x008fc6000000000f */
[----:B------:R-:W3:Y:S04]  /*05c0*/  LDG.E.CONSTANT R15, desc[UR16][R2.64] ;  /* 0x00000010020f7981 */ /* 0x000ee8000c1e9900 */
[----:B------:R-:W3:Y:S01]  /*05d0*/  LDG.E.CONSTANT R16, desc[UR16][R4.64] ;  /* 0x0000001004107981 */ /* 0x000ee2000c1e9900 */
[----:B----4-:R-:W-:-:S03]  /*05e0*/  FFMA R25, R17, R18, R26 ;  /* 0x0000001211197223 */ /* 0x010fc6000000001a */
[----:B------:R-:W4:Y:S04]  /*05f0*/  LDG.E.CONSTANT R17, desc[UR16][R2.64+0x4] ;  /* 0x0000041002117981 */ /* 0x000f28000c1e9900 */
[----:B------:R-:W4:Y:S01]  /*0600*/  LDG.E.CONSTANT R18, desc[UR16][R4.64+0x4] ;  /* 0x0000041004127981 */ /* 0x000f22000c1e9900 */
[----:B-----5:R-:W-:-:S03]  /*0610*/  FFMA R26, R22, R21, R25 ;  /* 0x00000015161a7223 */ /* 0x020fc60000000019 */
[----:B------:R-:W5:Y:S04]  /*0620*/  LDG.E.CONSTANT R21, desc[UR16][R2.64+0x8] ;  /* 0x0000081002157981 */ /* 0x000f68000c1e9900 */
[----:B------:R-:W5:Y:S01]  /*0630*/  LDG.E.CONSTANT R22, desc[UR16][R4.64+0x8] ;  /* 0x0000081004167981 */ /* 0x000f62000c1e9900 */
[----:B------:R-:W-:-:S03]  /*0640*/  FFMA R26, R23, R24, R26 ;  /* 0x00000018171a7223 */ /* 0x000fc6000000001a */
[----:B------:R-:W5:Y:S04]  /*0650*/  LDG.E.CONSTANT R23, desc[UR16][R2.64+0xc] ;  /* 0x00000c1002177981 */ /* 0x000f68000c1e9900 */
[----:B------:R-:W5:Y:S01]  /*0660*/  LDG.E.CONSTANT R24, desc[UR16][R4.64+0xc] ;  /* 0x00000c1004187981 */ /* 0x000f62000c1e9900 */
[----:B------:R-:W-:-:S03]  /*0670*/  FFMA R26, R19, R20, R26 ;  /* 0x00000014131a7223 */ /* 0x000fc6000000001a */
[----:B------:R-:W5:Y:S04]  /*0680*/  LDG.E.CONSTANT R19, desc[UR16][R2.64+0x10] ;  /* 0x0000101002137981 */ /* 0x000f68000c1e9900 */
[----:B------:R-:W5:Y:S01]  /*0690*/  LDG.E.CONSTANT R20, desc[UR16][R4.64+0x10] ;  /* 0x0000101004147981 */ /* 0x000f62000c1e9900 */
[----:B------:R-:W-:-:S03]  /*06a0*/  FFMA R29, R11, R12, R26 ;  /* 0x0000000c0b1d7223 */ /* 0x000fc6000000001a */
[----:B------:R-:W5:Y:S04]  /*06b0*/  LDG.E.CONSTANT R12, desc[UR16][R2.64+0x14] ;  /* 0x00001410020c7981 */ /* 0x000f68000c1e9900 */
[----:B------:R-:W5:Y:S04]  /*06c0*/  LDG.E.CONSTANT R25, desc[UR16][R4.64+0x14] ;  /* 0x0000141004197981 */ /* 0x000f68000c1e9900 */
[----:B------:R-:W5:Y:S04]  /*06d0*/  LDG.E.CONSTANT R11, desc[UR16][R2.64+0x18] ;  /* 0x00001810020b7981 */ /* 0x000f68000c1e9900 */
[----:B------:R-:W5:Y:S01]  /*06e0*/  LDG.E.CONSTANT R26, desc[UR16][R2.64+0x1c] ;  /* 0x00001c10021a7981 */ /* 0x000f62000c1e9900 */
[----:B------:R-:W-:-:S04]  /*06f0*/  UIADD3 UR11, UPT, UPT, UR11, 0x10, URZ ;  /* 0x000000100b0b7890 */ /* 0x000fc8000fffe0ff */
[----:B------:R-:W-:Y:S01]  /*0700*/  UISETP.NE.AND UP1, UPT, UR11, URZ, UPT ;  /* 0x000000ff0b00728c */ /* 0x000fe2000bf25270 */
[----:B------:R-:W-:Y:S02]  /*0710*/  IADD3 R10, PT, PT, R10, 0x10, RZ ;  /* 0x000000100a0a7810 */ /* 0x000fe40007ffe0ff */
[----:B------:R-:W-:Y:S01]  /*0720*/  IADD3 R6, PT, PT, R6, 0x10, RZ ;  /* 0x0000001006067810 */ /* 0x000fe20007ffe0ff */
[----:B--2---:R-:W-:-:S04]  /*0730*/  FFMA R14, R13, R14, R29 ;  /* 0x0000000e0d0e7223 */ /* 0x004fc8000000001d */
[----:B---3--:R-:W-:-:S04]  /*0740*/  FFMA R14, R15, R16, R14 ;  /* 0x000000100f0e7223 */ /* 0x008fc8000000000e */
[----:B----4-:R-:W-:-:S04]  /*0750*/  FFMA R14, R17, R18, R14 ;  /* 0x00000012110e7223 */ /* 0x010fc8000000000e */
[----:B-----5:R-:W-:-:S04]  /*0760*/  FFMA R14, R21, R22, R14 ;  /* 0x00000016150e7223 */ /* 0x020fc8000000000e */
[----:B------:R-:W-:-:S04]  /*0770*/  FFMA R14, R23, R24, R14 ;  /* 0x00000018170e7223 */ /* 0x000fc8000000000e */
[----:B------:R-:W-:-:S04]  /*0780*/  FFMA R19, R19, R20, R14 ;  /* 0x0000001413137223 */ /* 0x000fc8000000000e */
[----:B------:R-:W-:-:S04]  /*0790*/  FFMA R12, R12, R25, R19 ;  /* 0x000000190c0c7223 */ /* 0x000fc80000000013 */
[----:B------:R-:W-:-:S04]  /*07a0*/  FFMA R11, R11, R28, R12 ;  /* 0x0000001c0b0b7223 */ /* 0x000fc8000000000c */
[----:B------:R-:W-:Y:S01]  /*07b0*/  FFMA R13, R26, R27, R11 ;  /* 0x0000001b1a0d7223 */ /* 0x000fe2000000000b */
[----:B------:R-:W-:Y:S06]  /*07c0*/  BRA.U UP1, `(.L_x_5) ;  /* 0xfffffffd01147547 */ /* 0x000fec000b83ffff */
.L_x_4:
[----:B------:R-:W-:Y:S05]  /*07d0*/  BRA.U !UP0, `(.L_x_3) ;  /* 0x00000005082c7547 */ /* 0x000fea000b800000 */
[----:B------:R-:W-:Y:S02]  /*07e0*/  UISETP.GE.U32.AND UP0, UPT, UR10, 0x8, UPT ;  /* 0x000000080a00788c */ /* 0x000fe4000bf06070 */
[----:B------:R-:W-:-:S04]  /*07f0*/  ULOP3.LUT UR6, UR9, 0x7, URZ, 0xc0, !UPT ;  /* 0x0000000709067892 */ /* 0x000fc8000f8ec0ff */
[----:B------:R-:W-:-:S03]  /*0800*/  UISETP.NE.AND UP1, UPT, UR6, URZ, UPT ;  /* 0x000000ff0600728c */ /* 0x000fc6000bf25270 */
[----:B------:R-:W-:Y:S08]  /*0810*/  BRA.U !UP0, `(.L_x_6) ;  /* 0x00000001087c7547 */ /* 0x000ff0000b800000 */
[----:B------:R-:W0:Y:S01]  /*0820*/  LDC.64 R2, c[0x0][0x380] ;  /* 0x0000e000ff027b82 */ /* 0x000e220000000a00 */
[----:B------:R-:W-:Y:S02]  /*0830*/  IADD3 R11, PT, PT, R8, UR4, RZ ;  /* 0x00000004080b7c10 */ /* 0x000fe4000fffe0ff */
[----:B------:R-:W-:-:S05]  /*0840*/  IADD3 R15, PT, PT, R9, UR4, RZ ;  /* 0x00000004090f7c10 */ /* 0x000fca000fffe0ff */
[----:B------:R-:W1:Y:S01]  /*0850*/  LDC.64 R4, c[0x0][0x388] ;  /* 0x0000e200ff047b82 */ /* 0x000e620000000a00 */
[----:B0-----:R-:W-:-:S05]  /*0860*/  IMAD.WIDE R2, R11, 0x4, R2 ;  /* 0x000000040b027825 */ /* 0x001fca00078e0202 */
[----:B------:R-:W2:Y:S01]  /*0870*/  LDG.E.CONSTANT R14, desc[UR16][R2.64] ;  /* 0x00000010020e7981 */ /* 0x000ea2000c1e9900 */
[----:B-1----:R-:W-:-:S03]  /*0880*/  IMAD.WIDE R4, R15, 0x4, R4 ;  /* 0x000000040f047825 */ /* 0x002fc600078e0204 */
[----:B------:R-:W3:Y:S04]  /*0890*/  LDG.E.CONSTANT R17, desc[UR16][R2.64+0x4] ;  /* 0x0000041002117981 */ /* 0x000ee8000c1e9900 */
[----:B------:R-:W2:Y:S04]  /*08a0*/  LDG.E.CONSTANT R16, desc[UR16][R4.64] ;  /* 0x0000001004107981 */ /* 0x000ea8000c1e9900 */
        /* <DEDUP_REMOVED lines=13> */
[----:B------:R-:W-:Y:S01]  /*0980*/  UIADD3 UR4, UPT, UPT, UR4, 0x8, URZ ;  /* 0x0000000804047890 */ /* 0x000fe2000fffe0ff */
[----:B--2---:R-:W-:-:S04]  /*0990*/  FFMA R14, R14, R16, R13 ;  /* 0x000000100e0e7223 */ /* 0x004fc8000000000d */
[----:B---3--:R-:W-:-:S04]  /*09a0*/  FFMA R14, R17, R18, R14 ;  /* 0x00000012110e7223 */ /* 0x008fc8000000000e */
[----:B----4-:R-:W-:-:S04]  /*09b0*/  FFMA R14, R19, R20, R14 ;  /* 0x00000014130e7223 */ /* 0x010fc8000000000e */
[----:B-----5:R-:W-:-:S04]  /*09c0*/  FFMA R14, R21, R22, R14 ;  /* 0x00000016150e7223 */ /* 0x020fc8000000000e */
[----:B------:R-:W-:-:S04]  /*09d0*/  FFMA R23, R23, R24, R14 ;  /* 0x0000001817177223 */ /* 0x000fc8000000000e */
[----:B------:R-:W-:-:S04]  /*09e0*/  FFMA R15, R12, R15, R23 ;  /* 0x0000000f0c0f7223 */ /* 0x000fc80000000017 */
[----:B------:R-:W-:-:S04]  /*09f0*/  FFMA R11, R6, R11, R15 ;  /* 0x0000000b060b7223 */ /* 0x000fc8000000000f */
[----:B------:R-:W-:-:S07]  /*0a00*/  FFMA R13, R10, R25, R11 ;  /* 0x000000190a0d7223 */ /* 0x000fce000000000b */
.L_x_6:
        /* <DEDUP_REMOVED lines=18> */
[----:B------:R-:W5:Y:S01]  /*0b30*/  LDG.E.CONSTANT R16, desc[UR16][R4.64+0xc] ;  /* 0x00000c1004107981 */ /* 0x000f62000c1e9900 */
[----:B------:R-:W-:Y:S01]  /*0b40*/  UIADD3 UR4, UPT, UPT, UR4, 0x4, URZ ;  /* 0x0000000404047890 */ /* 0x000fe2000fffe0ff */
[----:B--2---:R-:W-:-:S04]  /*0b50*/  FFMA R6, R6, R10, R13 ;  /* 0x0000000a06067223 */ /* 0x004fc8000000000d */
[----:B---3--:R-:W-:-:S04]  /*0b60*/  FFMA R6, R11, R12, R6 ;  /* 0x0000000c0b067223 */ /* 0x008fc80000000006 */
[----:B----4-:R-:W-:-:S04]  /*0b70*/  FFMA R6, R15, R14, R6 ;  /* 0x0000000e0f067223 */ /* 0x010fc80000000006 */
[----:B-----5:R-:W-:-:S07]  /*0b80*/  FFMA R13, R17, R16, R6 ;  /* 0x00000010110d7223 */ /* 0x020fce0000000006 */
.L_x_7:
[----:B------:R-:W-:Y:S05]  /*0b90*/  BRA.U !UP1, `(.L_x_3) ;  /* 0x00000001093c7547 */ /* 0x000fea000b800000 */
[----:B------:R-:W0:Y:S01]  /*0ba0*/  LDC.64 R14, c[0x0][0x380] ;  /* 0x0000e000ff0e7b82 */ /* 0x000e220000000a00 */
[----:B------:R-:W-:Y:S01]  /*0bb0*/  IADD3 R9, PT, PT, R9, UR4, RZ ;  /* 0x0000000409097c10 */ /* 0x000fe2000fffe0ff */
[----:B------:R-:W-:Y:S01]  /*0bc0*/  UIADD3 UR5, UPT, UPT, -UR5, URZ, URZ ;  /* 0x000000ff05057290 */ /* 0x000fe2000fffe1ff */
[----:B------:R-:W-:-:S05]  /*0bd0*/  IADD3 R17, PT, PT, R8, UR4, RZ ;  /* 0x0000000408117c10 */ /* 0x000fca000fffe0ff */
[----:B------:R-:W1:Y:S06]  /*0be0*/  LDC.64 R10, c[0x0][0x388] ;  /* 0x0000e200ff0a7b82 */ /* 0x000e6c0000000a00 */
.L_x_8:
[----:B-1----:R-:W-:-:S04]  /*0bf0*/  IMAD.WIDE R2, R9, 0x4, R10 ;  /* 0x0000000409027825 */ /* 0x002fc800078e020a */
[----:B0-----:R-:W-:Y:S02]  /*0c00*/  IMAD.WIDE R4, R17, 0x4, R14 ;  /* 0x0000000411047825 */ /* 0x001fe400078e020e */
[----:B------:R-:W2:Y:S04]  /*0c10*/  LDG.E.CONSTANT R2, desc[UR16][R2.64] ;  /* 0x0000001002027981 */ /* 0x000ea8000c1e9900 */
[----:B------:R-:W2:Y:S01]  /*0c20*/  LDG.E.CONSTANT R4, desc[UR16][R4.64] ;  /* 0x0000001004047981 */ /* 0x000ea2000c1e9900 */
[----:B------:R-:W-:Y:S01]  /*0c30*/  UIADD3 UR5, UPT, UPT, UR5, 0x1, URZ ;  /* 0x0000000105057890 */ /* 0x000fe2000fffe0ff */
[----:B------:R-:W-:Y:S02]  /*0c40*/  IADD3 R9, PT, PT, R9, 0x1, RZ ;  /* 0x0000000109097810 */ /* 0x000fe40007ffe0ff */
[----:B------:R-:W-:Y:S01]  /*0c50*/  IADD3 R17, PT, PT, R17, 0x1, RZ ;  /* 0x0000000111117810 */ /* 0x000fe20007ffe0ff */
[----:B------:R-:W-:Y:S01]  /*0c60*/  UISETP.NE.AND UP0, UPT, UR5, URZ, UPT ;  /* 0x000000ff0500728c */ /* 0x000fe2000bf05270 */
[----:B--2---:R-:W-:-:S08]  /*0c70*/  FFMA R13, R4, R2, R13 ;  /* 0x00000002040d7223 */ /* 0x004fd0000000000d */
[----:B------:R-:W-:Y:S05]  /*0c80*/  BRA.U UP0, `(.L_x_8) ;  /* 0xfffffffd00d87547 */ /* 0x000fea000b83ffff */
.L_x_3:
[----:B------:R-:W1:Y:S01]  /*0c90*/  S2UR UR5, SR_CgaCtaId ;  /* 0x00000000000579c3 */ /* 0x000e620000008800 */
[----:B------:R-:W-:-:S07]  /*0ca0*/  UMOV UR4, 0x400 ;  /* 0x0000040000047882 */ /* 0x000fce0000000000 */
[----:B------:R-:W2:Y:S01]  /*0cb0*/  LDC.64 R2, c[0x0][0x3a8] ;  /* 0x0000ea00ff027b82 */ /* 0x000ea20000000a00 */
[----:B-1----:R-:W-:-:S09]  /*0cc0*/  ULEA UR4, UR5, UR4, 0x18 ;  /* 0x0000000405047291 */ /* 0x002fd2000f8ec0ff */
[----:B------:R-:W1:Y:S02]  /*0cd0*/  LDS R4, [UR4+0x8] ;  /* 0x00000804ff047984 */ /* 0x000e640008000800 */
[----:B------:R-:W1:Y:S02]  /*0ce0*/  LDCU UR4, c[0x0][0x3b4] ;  /* 0x00007680ff0477ac */ /* 0x000e640008000800 */
[----:B-1----:R-:W-:-:S04]  /*0cf0*/  IMAD R7, R4, UR4, R7 ;  /* 0x0000000404077c24 */ /* 0x002fc8000f8e0207 */
[----:B------:R-:W-:-:S04]  /*0d00*/  IMAD R7, R7, UR4, R0 ;  /* 0x0000000407077c24 */ /* 0x000fc8000f8e0200 */
[----:B--2---:R-:W-:-:S05]  /*0d10*/  IMAD.WIDE R2, R7, 0x4, R2 ;  /* 0x0000000407027825 */ /* 0x004fca00078e0202 */
[----:B------:R-:W-:Y:S01]  /*0d20*/  STG.E desc[UR16][R2.64], R13 ;  /* 0x0000000d02007986 */ /* 0x000fe2000c101910 */
[----:B------:R-:W-:Y:S05]  /*0d30*/  EXIT ;  /* 0x000000000000794d */ /* 0x000fea0003800000 */
.L_x_9:
[----:B------:R-:W-:-:S00]  /*0d40*/  BRA `(.L_x_9) ;  /* 0xfffffffc00fc7947 */ /* 0x000fc0000383ffff */
[----:B------:R-:W-:-:S00]  /*0d50*/  NOP ;  /* 0x0000000000007918 */ /* 0x000fc00000000000 */
        /* <DEDUP_REMOVED lines=10> */
.L_x_10:


//--------------------- .nv.shared._Z17spmm_block_kernelPKfS0_PKiS2_S2_Pfii --------------------------
	.section	.nv.shared._Z17spmm_block_kernelPKfS0_PKiS2_S2_Pfii,"aw",@nobits
	.sectionflags	@""
	.align	4
.nv.shared._Z17spmm_block_kernelPKfS0_PKiS2_S2_Pfii:
	.zero		1036


//--------------------- .nv.shared.reserved.0     --------------------------
	.section	.nv.shared.reserved.0,"aw",@nobits
	.weak		__nv_reservedSMEM_offset_0_alias
	.size		__nv_reservedSMEM_offset_0_alias, 0, 64
	.other		__nv_reservedSMEM_offset_0_alias,@"STO_CUDA_RESERVED_SHARED STV_DEFAULT"
__nv_reservedSMEM_offset_0_alias:
	.zero		0
	.zero		64


//--------------------- .nv.constant0._Z17spmm_block_kernelPKfS0_PKiS2_S2_Pfii --------------------------
	.section	.nv.constant0._Z17spmm_block_kernelPKfS0_PKiS2_S2_Pfii,"a",@progbits
	.sectionflags	@""
	.align	4
.nv.constant0._Z17spmm_block_kernelPKfS0_PKiS2_S2_Pfii:
	.zero		952


//--------------------- SYMBOLS --------------------------

	.type		.nv.reservedSmem.offset0,@object
	.size		.nv.reservedSmem.offset0,0x4
	.type		.nv.reservedSmem.cap,@object
	.size		.nv.reservedSmem.cap,0x4
